	.headerflags	@"EF_CUDA_TEXMODE_UNIFIED EF_CUDA_64BIT_ADDRESS EF_CUDA_ACCELERATORS EF_CUDA_SM90 EF_CUDA_VIRTUAL_SM(EF_CUDA_SM90)"
	.elftype	@"ET_EXEC"


//--------------------- .nv.info                  --------------------------
	.section	.nv.info,"",@"SHT_CUDA_INFO"
	.align	4


	//----- nvinfo : EIATTR_REGCOUNT
	.align		4
        /*0000*/ 	.byte	0x04, 0x2f
        /*0002*/ 	.short	(.L_1 - .L_0)
	.align		4
.L_0:
        /*0004*/ 	.word	index@(triton_poi_fused__prelu_kernel_convolution_sub_2)
        /*0008*/ 	.word	0x00000016


	//----- nvinfo : EIATTR_MIN_STACK_SIZE
	.align		4
.L_1:
        /*000c*/ 	.byte	0x04, 0x12
        /*000e*/ 	.short	(.L_3 - .L_2)
	.align		4
.L_2:
        /*0010*/ 	.word	index@(triton_poi_fused__prelu_kernel_convolution_sub_2)
        /*0014*/ 	.word	0x00000000


	//----- nvinfo : EIATTR_FRAME_SIZE
	.align		4
.L_3:
        /*0018*/ 	.byte	0x04, 0x11
        /*001a*/ 	.short	(.L_5 - .L_4)
	.align		4
.L_4:
        /*001c*/ 	.word	index@(triton_poi_fused__prelu_kernel_convolution_sub_2)
        /*0020*/ 	.word	0x00000000


	//----- nvinfo : EIATTR_MIN_STACK_SIZE
	.align		4
.L_5:
        /*0024*/ 	.byte	0x04, 0x12
        /*0026*/ 	.short	(.L_7 - .L_6)
	.align		4
.L_6:
        /*0028*/ 	.word	index@(triton_poi_fused__prelu_kernel_convolution_sub_2)
        /*002c*/ 	.word	0x00000000
.L_7:


//--------------------- .nv.info.triton_poi_fused__prelu_kernel_convolution_sub_2 --------------------------
	.section	.nv.info.triton_poi_fused__prelu_kernel_convolution_sub_2,"",@"SHT_CUDA_INFO"
	.sectionflags	@""
	.align	4


	//----- nvinfo : EIATTR_CUDA_API_VERSION
	.align		4
        /*0000*/ 	.byte	0x04, 0x37
        /*0002*/ 	.short	(.L_9 - .L_8)
.L_8:
        /*0004*/ 	.word	0x0000007c


	//----- nvinfo : EIATTR_KPARAM_INFO
	.align		4
.L_9:
        /*0008*/ 	.byte	0x04, 0x17
        /*000a*/ 	.short	(.L_11 - .L_10)
.L_10:
        /*000c*/ 	.word	0x00000000
        /*0010*/ 	.short	0x0005
        /*0012*/ 	.short	0x0028
        /*0014*/ 	.byte	0x00, 0xf0, 0x11, 0x00


	//----- nvinfo : EIATTR_KPARAM_INFO
	.align		4
.L_11:
        /*0018*/ 	.byte	0x04, 0x17
        /*001a*/ 	.short	(.L_13 - .L_12)
.L_12:
        /*001c*/ 	.word	0x00000000
        /*0020*/ 	.short	0x0004
        /*0022*/ 	.short	0x0020
        /*0024*/ 	.byte	0x00, 0xf4, 0x21, 0x00


	//----- nvinfo : EIATTR_KPARAM_INFO
	.align		4
.L_13:
        /*0028*/ 	.byte	0x04, 0x17
        /*002a*/ 	.short	(.L_15 - .L_14)
.L_14:
        /*002c*/ 	.word	0x00000000
        /*0030*/ 	.short	0x0003
        /*0032*/ 	.short	0x0018
        /*0034*/ 	.byte	0x00, 0xf4, 0x21, 0x00


	//----- nvinfo : EIATTR_KPARAM_INFO
	.align		4
.L_15:
        /*0038*/ 	.byte	0x04, 0x17
        /*003a*/ 	.short	(.L_17 - .L_16)
.L_16:
        /*003c*/ 	.word	0x00000000
        /*0040*/ 	.short	0x0002
        /*0042*/ 	.short	0x0010
        /*0044*/ 	.byte	0x00, 0xf4, 0x21, 0x00


	//----- nvinfo : EIATTR_KPARAM_INFO
	.align		4
.L_17:
        /*0048*/ 	.byte	0x04, 0x17
        /*004a*/ 	.short	(.L_19 - .L_18)
.L_18:
        /*004c*/ 	.word	0x00000000
        /*0050*/ 	.short	0x0001
        /*0052*/ 	.short	0x0008
        /*0054*/ 	.byte	0x00, 0xf4, 0x21, 0x00


	//----- nvinfo : EIATTR_KPARAM_INFO
	.align		4
.L_19:
        /*0058*/ 	.byte	0x04, 0x17
        /*005a*/ 	.short	(.L_21 - .L_20)
.L_20:
        /*005c*/ 	.word	0x00000000
        /*0060*/ 	.short	0x0000
        /*0062*/ 	.short	0x0000
        /*0064*/ 	.byte	0x00, 0xf4, 0x21, 0x00


	//----- nvinfo : EIATTR_SPARSE_MMA_MASK
	.align		4
.L_21:
        /*0068*/ 	.byte	0x03, 0x50
        /*006a*/ 	.short	0x0000


	//----- nvinfo : EIATTR_MAXREG_COUNT
	.align		4
        /*006c*/ 	.byte	0x03, 0x1b
        /*006e*/ 	.short	0x00ff


	//----- nvinfo : EIATTR_EXIT_INSTR_OFFSETS
	.align		4
        /*0070*/ 	.byte	0x04, 0x1c
        /*0072*/ 	.short	(.L_23 - .L_22)


	//   ....[0]....
.L_22:
        /*0074*/ 	.word	0x000002b0


	//   ....[1]....
        /*0078*/ 	.word	0x000002d0


	//----- nvinfo : EIATTR_REQNTID
	.align		4
.L_23:
        /*007c*/ 	.byte	0x04, 0x10
        /*007e*/ 	.short	(.L_25 - .L_24)
.L_24:
        /*0080*/ 	.word	0x00000080
        /*0084*/ 	.word	0x00000001
        /*0088*/ 	.word	0x00000001


	//----- nvinfo : EIATTR_CBANK_PARAM_SIZE
	.align		4
.L_25:
        /*008c*/ 	.byte	0x03, 0x19
        /*008e*/ 	.short	0x002c


	//----- nvinfo : EIATTR_PARAM_CBANK
	.align		4
        /*0090*/ 	.byte	0x04, 0x0a
        /*0092*/ 	.short	(.L_27 - .L_26)
	.align		4
.L_26:
        /*0094*/ 	.word	index@(.nv.constant0.triton_poi_fused__prelu_kernel_convolution_sub_2)
        /*0098*/ 	.short	0x0210
        /*009a*/ 	.short	0x002c


	//----- nvinfo : EIATTR_SW_WAR
	.align		4
.L_27:
        /*009c*/ 	.byte	0x04, 0x36
        /*009e*/ 	.short	(.L_29 - .L_28)
.L_28:
        /*00a0*/ 	.word	0x00000008
.L_29:


//--------------------- .nv.callgraph             --------------------------
	.section	.nv.callgraph,"",@"SHT_CUDA_CALLGRAPH"
	.align	4
	.sectionentsize	8
	.align		4
        /*0000*/ 	.word	0x00000000
	.align		4
        /*0004*/ 	.word	0xffffffff
	.align		4
        /*0008*/ 	.word	0x00000000
	.align		4
        /*000c*/ 	.word	0xfffffffe
	.align		4
        /*0010*/ 	.word	0x00000000
	.align		4
        /*0014*/ 	.word	0xfffffffd
	.align		4
        /*0018*/ 	.word	0x00000000
	.align		4
        /*001c*/ 	.word	0xfffffffc


//--------------------- .text.triton_poi_fused__prelu_kernel_convolution_sub_2 --------------------------
	.section	.text.triton_poi_fused__prelu_kernel_convolution_sub_2,"ax",@progbits
	.align	128
        .global         triton_poi_fused__prelu_kernel_convolution_sub_2
        .type           triton_poi_fused__prelu_kernel_convolution_sub_2,@function
        .size           triton_poi_fused__prelu_kernel_convolution_sub_2,(.L_x_1 - triton_poi_fused__prelu_kernel_convolution_sub_2)
        .other          triton_poi_fused__prelu_kernel_convolution_sub_2,@"STO_CUDA_ENTRY STV_DEFAULT"
triton_poi_fused__prelu_kernel_convolution_sub_2:
.text.triton_poi_fused__prelu_kernel_convolution_sub_2:
[----:B------:R-:W0:Y:S01]  /*0000*/  LDC R1, c[0x0][0x28] ;  /* 0x00000a00ff017b82 */ /* 0x000e220000000800 */
[----:B------:R-:W1:Y:S07]  /*0010*/  S2R R0, SR_TID.X ;  /* 0x0000000000007919 */ /* 0x000e6e0000002100 */
[----:B------:R-:W2:Y:S01]  /*0020*/  LDC.64 R8, c[0x0][0x218] ;  /* 0x00008600ff087b82 */ /* 0x000ea20000000a00 */
[----:B------:R-:W-:Y:S01]  /*0030*/  CS2R R16, SRZ ;  /* 0x0000000000107805 */ /* 0x000fe2000001ff00 */
[----:B------:R-:W-:Y:S01]  /*0040*/  ULDC.64 UR4, c[0x0][0x208] ;  /* 0x0000820000047ab9 */ /* 0x000fe20000000a00 */
[----:B------:R-:W3:Y:S05]  /*0050*/  S2R R5, SR_CTAID.X ;  /* 0x0000000000057919 */ /* 0x000eea0000002500 */
[----:B------:R-:W4:Y:S08]  /*0060*/  LDC.64 R10, c[0x0][0x220] ;  /* 0x00008800ff0a7b82 */ /* 0x000f300000000a00 */
[----:B------:R-:W5:Y:S01]  /*0070*/  LDC.64 R12, c[0x0][0x228] ;  /* 0x00008a00ff0c7b82 */ /* 0x000f620000000a00 */
[----:B------:R-:W-:-:S07]  /*0080*/  CS2R R6, SRZ ;  /* 0x0000000000067805 */ /* 0x000fce000001ff00 */
[----:B------:R-:W2:Y:S01]  /*0090*/  LDC.64 R14, c[0x0][0x230] ;  /* 0x00008c00ff0e7b82 */ /* 0x000ea20000000a00 */
[----:B-1----:R-:W-:Y:S01]  /*00a0*/  IMAD.SHL.U32 R0, R0, 0x2, RZ ;  /* 0x0000000200007824 */ /* 0x002fe200078e00ff */
[----:B----4-:R-:W4:Y:S01]  /*00b0*/  LDG.E R10, desc[UR4][R10.64] ;  /* 0x000000040a0a7981 */ /* 0x010f22000c1e1900 */
[----:B---3--:R-:W-:-:S03]  /*00c0*/  SHF.R.S32.HI R3, RZ, 0x17, R5 ;  /* 0x00000017ff037819 */ /* 0x008fc60000011405 */
[----:B------:R-:W-:Y:S02]  /*00d0*/  LOP3.LUT R0, R0, 0xfe, RZ, 0xc0, !PT ;  /* 0x000000fe00007812 */ /* 0x000fe400078ec0ff */
[----:B------:R-:W-:-:S03]  /*00e0*/  SGXT R3, R3, 0x1 ;  /* 0x000000010303781a */ /* 0x000fc60000000200 */
[----:B------:R-:W-:Y:S02]  /*00f0*/  IMAD R0, R5, 0x100, R0 ;  /* 0x0000010005007824 */ /* 0x000fe400078e0200 */
[----:B------:R-:W1:Y:S03]  /*0100*/  LDC.64 R4, c[0x0][0x210] ;  /* 0x00008400ff047b82 */ /* 0x000e660000000a00 */
[----:B------:R-:W-:Y:S02]  /*0110*/  LEA.HI R3, R3, R0, RZ, 0x4 ;  /* 0x0000000003037211 */ /* 0x000fe400078f20ff */
[----:B------:R-:W-:Y:S02]  /*0120*/  ISETP.GE.AND P2, PT, R0, 0x100, PT ;  /* 0x000001000000780c */ /* 0x000fe40003f46270 */
[----:B------:R-:W-:-:S04]  /*0130*/  SHF.R.S32.HI R3, RZ, 0x4, R3 ;  /* 0x00000004ff037819 */ /* 0x000fc80000011403 */
[----:B------:R-:W-:-:S04]  /*0140*/  LEA.HI R2, R3, R3, RZ, 0x2 ;  /* 0x0000000303027211 */ /* 0x000fc800078f10ff */
[----:B------:R-:W-:-:S05]  /*0150*/  LOP3.LUT R2, R2, 0xfffffffc, RZ, 0xc0, !PT ;  /* 0xfffffffc02027812 */ /* 0x000fca00078ec0ff */
[----:B------:R-:W-:-:S04]  /*0160*/  IMAD.IADD R3, R3, 0x1, -R2 ;  /* 0x0000000103037824 */ /* 0x000fc800078e0a02 */
[----:B--2---:R-:W-:Y:S01]  /*0170*/  IMAD.WIDE R8, R3, 0x4, R8 ;  /* 0x0000000403087825 */ /* 0x004fe200078e0208 */
[----:B------:R-:W-:-:S03]  /*0180*/  CS2R R2, SRZ ;  /* 0x0000000000027805 */ /* 0x000fc6000001ff00 */
[C---:B-1----:R-:W-:Y:S01]  /*0190*/  IMAD.WIDE R4, R0.reuse, 0x4, R4 ;  /* 0x0000000400047825 */ /* 0x042fe200078e0204 */
[----:B------:R-:W2:Y:S04]  /*01a0*/  @!P2 LDG.E.EL R16, desc[UR4][R8.64] ;  /* 0x000000040810a981 */ /* 0x000ea8000c2e1900 */
[----:B------:R-:W2:Y:S04]  /*01b0*/  @!P2 LDG.E.64 R2, desc[UR4][R4.64] ;  /* 0x000000040402a981 */ /* 0x000ea8000c1e1b00 */
[----:B------:R-:W3:Y:S01]  /*01c0*/  @!P2 LDG.E.EL R17, desc[UR4][R8.64] ;  /* 0x000000040811a981 */ /* 0x000ee2000c2e1900 */
[----:B-----5:R-:W-:-:S05]  /*01d0*/  IMAD.WIDE R12, R0, 0x4, R12 ;  /* 0x00000004000c7825 */ /* 0x020fca00078e020c */
[----:B------:R-:W5:Y:S01]  /*01e0*/  @!P2 LDG.E.64 R6, desc[UR4][R12.64] ;  /* 0x000000040c06a981 */ /* 0x000f62000c1e1b00 */
[----:B--2---:R-:W-:Y:S01]  /*01f0*/  FADD R19, R16, R3 ;  /* 0x0000000310137221 */ /* 0x004fe20000000000 */
[----:B---3--:R-:W-:Y:S01]  /*0200*/  FADD R18, R17, R2 ;  /* 0x0000000211127221 */ /* 0x008fe20000000000 */
[----:B------:R-:W-:Y:S02]  /*0210*/  FSETP.GT.AND P0, PT, R2, -R17, PT ;  /* 0x800000110200720b */ /* 0x000fe40003f04000 */
[C---:B----4-:R-:W-:Y:S01]  /*0220*/  FMUL R2, R10.reuse, R19 ;  /* 0x000000130a027220 */ /* 0x050fe20000400000 */
[----:B------:R-:W-:Y:S01]  /*0230*/  FSETP.GT.AND P1, PT, R3, -R16, PT ;  /* 0x800000100300720b */ /* 0x000fe20003f24000 */
[----:B------:R-:W-:-:S03]  /*0240*/  FMUL R17, R10, R18 ;  /* 0x000000120a117220 */ /* 0x000fc60000400000 */
[----:B------:R-:W-:Y:S02]  /*0250*/  FSEL R2, R19, R2, P1 ;  /* 0x0000000213027208 */ /* 0x000fe40000800000 */
[----:B------:R-:W-:Y:S01]  /*0260*/  FSEL R17, R18, R17, P0 ;  /* 0x0000001112117208 */ /* 0x000fe20000000000 */
[----:B------:R1:W-:Y:S02]  /*0270*/  @!P2 STG.E.64 desc[UR4][R4.64], R18 ;  /* 0x000000120400a986 */ /* 0x0003e4000c101b04 */
[----:B-----5:R-:W-:Y:S01]  /*0280*/  FADD R7, R2, -R7 ;  /* 0x8000000702077221 */ /* 0x020fe20000000000 */
[----:B0-----:R-:W-:-:S04]  /*0290*/  IMAD.WIDE R2, R0, 0x4, R14 ;  /* 0x0000000400027825 */ /* 0x001fc800078e020e */
[----:B------:R-:W-:Y:S01]  /*02a0*/  FADD R6, R17, -R6 ;  /* 0x8000000611067221 */ /* 0x000fe20000000000 */
[----:B------:R-:W-:Y:S06]  /*02b0*/  @P2 EXIT ;  /* 0x000000000000294d */ /* 0x000fec0003800000 */
[----:B------:R-:W-:Y:S01]  /*02c0*/  STG.E.64 desc[UR4][R2.64], R6 ;  /* 0x0000000602007986 */ /* 0x000fe2000c101b04 */
[----:B------:R-:W-:Y:S05]  /*02d0*/  EXIT ;  /* 0x000000000000794d */ /* 0x000fea0003800000 */
.L_x_0:
[----:B------:R-:W-:-:S00]  /*02e0*/  BRA `(.L_x_0) ;  /* 0xfffffffc00fc7947 */ /* 0x000fc0000383ffff */
[----:B------:R-:W-:-:S00]  /*02f0*/  NOP ;  /* 0x0000000000007918 */ /* 0x000fc00000000000 */
        /* <DEDUP_REMOVED lines=8> */
.L_x_1:


//--------------------- .nv.constant0.triton_poi_fused__prelu_kernel_convolution_sub_2 --------------------------
	.section	.nv.constant0.triton_poi_fused__prelu_kernel_convolution_sub_2,"a",@progbits
	.sectionflags	@""
	.align	4
.nv.constant0.triton_poi_fused__prelu_kernel_convolution_sub_2:
	.zero		572
